	.headerflags	@"EF_CUDA_TEXMODE_UNIFIED EF_CUDA_64BIT_ADDRESS EF_CUDA_ACCELERATORS EF_CUDA_SM90 EF_CUDA_VIRTUAL_SM(EF_CUDA_SM90)"
	.elftype	@"ET_EXEC"


//--------------------- .nv.info                  --------------------------
	.section	.nv.info,"",@"SHT_CUDA_INFO"
	.align	4


	//----- nvinfo : EIATTR_REGCOUNT
	.align		4
        /*0000*/ 	.byte	0x04, 0x2f
        /*0002*/ 	.short	(.L_1 - .L_0)
	.align		4
.L_0:
        /*0004*/ 	.word	index@(triton_poi_fused_max_pool2d_with_indices_relu_7)
        /*0008*/ 	.word	0x00000020


	//----- nvinfo : EIATTR_MIN_STACK_SIZE
	.align		4
.L_1:
        /*000c*/ 	.byte	0x04, 0x12
        /*000e*/ 	.short	(.L_3 - .L_2)
	.align		4
.L_2:
        /*0010*/ 	.word	index@(triton_poi_fused_max_pool2d_with_indices_relu_7)
        /*0014*/ 	.word	0x00000000


	//----- nvinfo : EIATTR_FRAME_SIZE
	.align		4
.L_3:
        /*0018*/ 	.byte	0x04, 0x11
        /*001a*/ 	.short	(.L_5 - .L_4)
	.align		4
.L_4:
        /*001c*/ 	.word	index@(triton_poi_fused_max_pool2d_with_indices_relu_7)
        /*0020*/ 	.word	0x00000000


	//----- nvinfo : EIATTR_MIN_STACK_SIZE
	.align		4
.L_5:
        /*0024*/ 	.byte	0x04, 0x12
        /*0026*/ 	.short	(.L_7 - .L_6)
	.align		4
.L_6:
        /*0028*/ 	.word	index@(triton_poi_fused_max_pool2d_with_indices_relu_7)
        /*002c*/ 	.word	0x00000000
.L_7:


//--------------------- .nv.info.triton_poi_fused_max_pool2d_with_indices_relu_7 --------------------------
	.section	.nv.info.triton_poi_fused_max_pool2d_with_indices_relu_7,"",@"SHT_CUDA_INFO"
	.sectionflags	@""
	.align	4


	//----- nvinfo : EIATTR_CUDA_API_VERSION
	.align		4
        /*0000*/ 	.byte	0x04, 0x37
        /*0002*/ 	.short	(.L_9 - .L_8)
.L_8:
        /*0004*/ 	.word	0x0000007c


	//----- nvinfo : EIATTR_KPARAM_INFO
	.align		4
.L_9:
        /*0008*/ 	.byte	0x04, 0x17
        /*000a*/ 	.short	(.L_11 - .L_10)
.L_10:
        /*000c*/ 	.word	0x00000000
        /*0010*/ 	.short	0x0004
        /*0012*/ 	.short	0x001c
        /*0014*/ 	.byte	0x00, 0xf0, 0x11, 0x00


	//----- nvinfo : EIATTR_KPARAM_INFO
	.align		4
.L_11:
        /*0018*/ 	.byte	0x04, 0x17
        /*001a*/ 	.short	(.L_13 - .L_12)
.L_12:
        /*001c*/ 	.word	0x00000000
        /*0020*/ 	.short	0x0003
        /*0022*/ 	.short	0x0018
        /*0024*/ 	.byte	0x00, 0xf0, 0x11, 0x00


	//----- nvinfo : EIATTR_KPARAM_INFO
	.align		4
.L_13:
        /*0028*/ 	.byte	0x04, 0x17
        /*002a*/ 	.short	(.L_15 - .L_14)
.L_14:
        /*002c*/ 	.word	0x00000000
        /*0030*/ 	.short	0x0002
        /*0032*/ 	.short	0x0010
        /*0034*/ 	.byte	0x00, 0xf4, 0x21, 0x00


	//----- nvinfo : EIATTR_KPARAM_INFO
	.align		4
.L_15:
        /*0038*/ 	.byte	0x04, 0x17
        /*003a*/ 	.short	(.L_17 - .L_16)
.L_16:
        /*003c*/ 	.word	0x00000000
        /*0040*/ 	.short	0x0001
        /*0042*/ 	.short	0x0008
        /*0044*/ 	.byte	0x00, 0xf4, 0x21, 0x00


	//----- nvinfo : EIATTR_KPARAM_INFO
	.align		4
.L_17:
        /*0048*/ 	.byte	0x04, 0x17
        /*004a*/ 	.short	(.L_19 - .L_18)
.L_18:
        /*004c*/ 	.word	0x00000000
        /*0050*/ 	.short	0x0000
        /*0052*/ 	.short	0x0000
        /*0054*/ 	.byte	0x00, 0xf4, 0x21, 0x00


	//----- nvinfo : EIATTR_SPARSE_MMA_MASK
	.align		4
.L_19:
        /*0058*/ 	.byte	0x03, 0x50
        /*005a*/ 	.short	0x0000


	//----- nvinfo : EIATTR_MAXREG_COUNT
	.align		4
        /*005c*/ 	.byte	0x03, 0x1b
        /*005e*/ 	.short	0x00ff


	//----- nvinfo : EIATTR_EXIT_INSTR_OFFSETS
	.align		4
        /*0060*/ 	.byte	0x04, 0x1c
        /*0062*/ 	.short	(.L_21 - .L_20)


	//   ....[0]....
.L_20:
        /*0064*/ 	.word	0x00000830


	//   ....[1]....
        /*0068*/ 	.word	0x000008e0


	//----- nvinfo : EIATTR_REQNTID
	.align		4
.L_21:
        /*006c*/ 	.byte	0x04, 0x10
        /*006e*/ 	.short	(.L_23 - .L_22)
.L_22:
        /*0070*/ 	.word	0x00000080
        /*0074*/ 	.word	0x00000001
        /*0078*/ 	.word	0x00000001


	//----- nvinfo : EIATTR_CBANK_PARAM_SIZE
	.align		4
.L_23:
        /*007c*/ 	.byte	0x03, 0x19
        /*007e*/ 	.short	0x0020


	//----- nvinfo : EIATTR_PARAM_CBANK
	.align		4
        /*0080*/ 	.byte	0x04, 0x0a
        /*0082*/ 	.short	(.L_25 - .L_24)
	.align		4
.L_24:
        /*0084*/ 	.word	index@(.nv.constant0.triton_poi_fused_max_pool2d_with_indices_relu_7)
        /*0088*/ 	.short	0x0210
        /*008a*/ 	.short	0x0020


	//----- nvinfo : EIATTR_SW_WAR
	.align		4
.L_25:
        /*008c*/ 	.byte	0x04, 0x36
        /*008e*/ 	.short	(.L_27 - .L_26)
.L_26:
        /*0090*/ 	.word	0x00000008
.L_27:


//--------------------- .nv.callgraph             --------------------------
	.section	.nv.callgraph,"",@"SHT_CUDA_CALLGRAPH"
	.align	4
	.sectionentsize	8
	.align		4
        /*0000*/ 	.word	0x00000000
	.align		4
        /*0004*/ 	.word	0xffffffff
	.align		4
        /*0008*/ 	.word	0x00000000
	.align		4
        /*000c*/ 	.word	0xfffffffe
	.align		4
        /*0010*/ 	.word	0x00000000
	.align		4
        /*0014*/ 	.word	0xfffffffd
	.align		4
        /*0018*/ 	.word	0x00000000
	.align		4
        /*001c*/ 	.word	0xfffffffc


//--------------------- .text.triton_poi_fused_max_pool2d_with_indices_relu_7 --------------------------
	.section	.text.triton_poi_fused_max_pool2d_with_indices_relu_7,"ax",@progbits
	.sectionflags	@"SHF_BARRIERS=1"
	.align	128
        .global         triton_poi_fused_max_pool2d_with_indices_relu_7
        .type           triton_poi_fused_max_pool2d_with_indices_relu_7,@function
        .size           triton_poi_fused_max_pool2d_with_indices_relu_7,(.L_x_1 - triton_poi_fused_max_pool2d_with_indices_relu_7)
        .other          triton_poi_fused_max_pool2d_with_indices_relu_7,@"STO_CUDA_ENTRY STV_DEFAULT"
triton_poi_fused_max_pool2d_with_indices_relu_7:
.text.triton_poi_fused_max_pool2d_with_indices_relu_7:
[----:B------:R-:W0:Y:S02]  /*0000*/  LDC R1, c[0x0][0x28] ;  /* 0x00000a00ff017b82 */ /* 0x000e240000000800 */
[----:B------:R-:W1:Y:S01]  /*0010*/  S2R R0, SR_TID.X ;  /* 0x0000000000007919 */ /* 0x000e620000002100 */
[----:B------:R-:W-:Y:S01]  /*0020*/  IMAD.MOV.U32 R2, RZ, RZ, RZ ;  /* 0x000000ffff027224 */ /* 0x000fe200078e00ff */
[----:B------:R-:W2:Y:S01]  /*0030*/  LDC.64 R20, c[0x0][0x210] ;  /* 0x00008400ff147b82 */ /* 0x000ea20000000a00 */
[----:B------:R-:W-:Y:S01]  /*0040*/  CS2R R16, SRZ ;  /* 0x0000000000107805 */ /* 0x000fe2000001ff00 */
[----:B------:R-:W3:Y:S01]  /*0050*/  S2R R22, SR_CTAID.Y ;  /* 0x0000000000167919 */ /* 0x000ee20000002600 */
[----:B------:R-:W-:Y:S02]  /*0060*/  CS2R R18, SRZ ;  /* 0x0000000000127805 */ /* 0x000fe4000001ff00 */
[----:B------:R-:W-:Y:S02]  /*0070*/  CS2R R8, SRZ ;  /* 0x0000000000087805 */ /* 0x000fe4000001ff00 */
[----:B------:R-:W-:Y:S01]  /*0080*/  CS2R R10, SRZ ;  /* 0x00000000000a7805 */ /* 0x000fe2000001ff00 */
[----:B------:R-:W4:Y:S01]  /*0090*/  S2R R4, SR_CTAID.X ;  /* 0x0000000000047919 */ /* 0x000f220000002500 */
[----:B------:R-:W-:Y:S01]  /*00a0*/  ULDC.64 UR6, c[0x0][0x208] ;  /* 0x0000820000067ab9 */ /* 0x000fe20000000a00 */
[----:B-1----:R-:W-:Y:S01]  /*00b0*/  SHF.R.U32.HI R3, RZ, 0x4, R0 ;  /* 0x00000004ff037819 */ /* 0x002fe20000011600 */
[----:B------:R-:W-:-:S02]  /*00c0*/  IMAD.SHL.U32 R25, R0, 0x4, RZ ;  /* 0x0000000400197824 */ /* 0x000fc400078e00ff */
[----:B---3--:R-:W-:Y:S01]  /*00d0*/  IMAD.SHL.U32 R22, R22, 0x8, RZ ;  /* 0x0000000816167824 */ /* 0x008fe200078e00ff */
[----:B------:R-:W-:-:S04]  /*00e0*/  SGXT.U32 R3, R3, 0x3 ;  /* 0x000000030303781a */ /* 0x000fc80000000000 */
[----:B------:R-:W-:-:S05]  /*00f0*/  LOP3.LUT R3, R22, R3, RZ, 0xfc, !PT ;  /* 0x0000000316037212 */ /* 0x000fca00078efcff */
[----:B------:R-:W-:-:S05]  /*0100*/  IMAD.HI R2, R3, -0x6db6db6d, R2 ;  /* 0x9249249303027827 */ /* 0x000fca00078e0202 */
[----:B------:R-:W-:-:S04]  /*0110*/  SHF.R.U32.HI R5, RZ, 0x1f, R2 ;  /* 0x0000001fff057819 */ /* 0x000fc80000011602 */
[----:B------:R-:W-:Y:S01]  /*0120*/  LEA.HI.SX32 R5, R2, R5, 0x1d ;  /* 0x0000000502057211 */ /* 0x000fe200078feaff */
[----:B----4-:R-:W-:-:S04]  /*0130*/  IMAD.SHL.U32 R2, R4, 0x40, RZ ;  /* 0x0000004004027824 */ /* 0x010fc800078e00ff */
[----:B------:R-:W-:Y:S01]  /*0140*/  IMAD R4, R5, -0xe, R3 ;  /* 0xfffffff205047824 */ /* 0x000fe200078e0203 */
[----:B------:R-:W-:-:S04]  /*0150*/  LOP3.LUT R23, R2, 0x3c, R25, 0xf8, !PT ;  /* 0x0000003c02177812 */ /* 0x000fc800078ef819 */
[----:B------:R-:W-:Y:S01]  /*0160*/  ISETP.GE.AND P0, PT, R23, 0x40, PT ;  /* 0x000000401700780c */ /* 0x000fe20003f06270 */
[----:B------:R-:W-:-:S03]  /*0170*/  IMAD R4, R4, 0x80, R23 ;  /* 0x0000008004047824 */ /* 0x000fc600078e0217 */
[----:B------:R-:W-:Y:S01]  /*0180*/  ISETP.LT.AND P0, PT, R3, 0x310, !P0 ;  /* 0x000003100300780c */ /* 0x000fe20004701270 */
[----:B------:R-:W-:-:S04]  /*0190*/  IMAD R15, R5, 0xe00, R4 ;  /* 0x00000e00050f7824 */ /* 0x000fc800078e0204 */
[C---:B------:R-:W-:Y:S02]  /*01a0*/  VIADD R29, R15.reuse, 0x40 ;  /* 0x000000400f1d7836 */ /* 0x040fe40000000000 */
[----:B--2---:R-:W-:-:S04]  /*01b0*/  IMAD.WIDE R12, R15, 0x4, R20 ;  /* 0x000000040f0c7825 */ /* 0x004fc800078e0214 */
[--C-:B------:R-:W-:Y:S02]  /*01c0*/  IMAD.WIDE R28, R29, 0x4, R20.reuse ;  /* 0x000000041d1c7825 */ /* 0x100fe400078e0214 */
[----:B------:R1:W2:Y:S04]  /*01d0*/  @P0 LDG.E.EL.128 R16, desc[UR6][R12.64] ;  /* 0x000000060c100981 */ /* 0x0002a8000c2e1d00 */
[----:B------:R-:W2:Y:S01]  /*01e0*/  @P0 LDG.E.EL.128 R8, desc[UR6][R28.64] ;  /* 0x000000061c080981 */ /* 0x000ea2000c2e1d00 */
[----:B------:R-:W-:Y:S01]  /*01f0*/  VIADD R27, R15, 0x700 ;  /* 0x000007000f1b7836 */ /* 0x000fe20000000000 */
[----:B------:R-:W-:Y:S02]  /*0200*/  CS2R R4, SRZ ;  /* 0x0000000000047805 */ /* 0x000fe4000001ff00 */
[----:B------:R-:W-:Y:S01]  /*0210*/  CS2R R6, SRZ ;  /* 0x0000000000067805 */ /* 0x000fe2000001ff00 */
[----:B------:R-:W-:-:S05]  /*0220*/  IMAD.WIDE R26, R27, 0x4, R20 ;  /* 0x000000041b1a7825 */ /* 0x000fca00078e0214 */
[----:B------:R-:W3:Y:S01]  /*0230*/  @P0 LDG.E.EL.128 R4, desc[UR6][R26.64] ;  /* 0x000000061a040981 */ /* 0x000ee2000c2e1d00 */
[----:B------:R-:W-:Y:S01]  /*0240*/  VIADD R15, R15, 0x740 ;  /* 0x000007400f0f7836 */ /* 0x000fe20000000000 */
[----:B-1----:R-:W-:-:S03]  /*0250*/  CS2R R12, SRZ ;  /* 0x00000000000c7805 */ /* 0x002fc6000001ff00 */
[----:B------:R-:W-:Y:S01]  /*0260*/  IMAD.WIDE R20, R15, 0x4, R20 ;  /* 0x000000040f147825 */ /* 0x000fe200078e0214 */
[----:B------:R-:W-:-:S06]  /*0270*/  CS2R R14, SRZ ;  /* 0x00000000000e7805 */ /* 0x000fcc000001ff00 */
[----:B------:R1:W4:Y:S01]  /*0280*/  @P0 LDG.E.EL.128 R12, desc[UR6][R20.64] ;  /* 0x00000006140c0981 */ /* 0x000322000c2e1d00 */
[----:B------:R-:W5:Y:S01]  /*0290*/  S2UR UR5, SR_CgaCtaId ;  /* 0x00000000000579c3 */ /* 0x000f620000008800 */
[----:B------:R-:W-:Y:S01]  /*02a0*/  UMOV UR4, 0x400 ;  /* 0x0000040000047882 */ /* 0x000fe20000000000 */
[----:B------:R-:W-:Y:S01]  /*02b0*/  IMAD R3, R3, 0x40, R23 ;  /* 0x0000004003037824 */ /* 0x000fe200078e0217 */
[----:B------:R-:W-:Y:S02]  /*02c0*/  LOP3.LUT R22, R22, 0x4, R25, 0xf8, !PT ;  /* 0x0000000416167812 */ /* 0x000fe400078ef819 */
[----:B-1----:R-:W-:-:S04]  /*02d0*/  SHF.R.U32.HI R21, RZ, 0x4, R0 ;  /* 0x00000004ff157819 */ /* 0x002fc80000011600 */
[----:B------:R-:W-:Y:S01]  /*02e0*/  SGXT.U32 R21, R21, 0x3 ;  /* 0x000000031515781a */ /* 0x000fe20000000000 */
[----:B-----5:R-:W-:Y:S01]  /*02f0*/  UPRMT UR4, UR5, 0x654, UR4 ;  /* 0x0000065405047896 */ /* 0x020fe20008000004 */
[----:B--2---:R-:W-:Y:S02]  /*0300*/  FSETP.GT.AND P3, PT, R11, R19, PT ;  /* 0x000000130b00720b */ /* 0x004fe40003f64000 */
[----:B------:R-:W-:Y:S02]  /*0310*/  FSETP.GT.AND P4, PT, R10, R18, PT ;  /* 0x000000120a00720b */ /* 0x000fe40003f84000 */
[----:B------:R-:W-:Y:S02]  /*0320*/  FSETP.GT.AND P5, PT, R9, R17, PT ;  /* 0x000000110900720b */ /* 0x000fe40003fa4000 */
[----:B------:R-:W-:Y:S02]  /*0330*/  FSETP.NAN.AND P2, PT, R11, R11, PT ;  /* 0x0000000b0b00720b */ /* 0x000fe40003f48000 */
[----:B------:R-:W-:-:S02]  /*0340*/  FSETP.GT.AND P1, PT, R8, R16, PT ;  /* 0x000000100800720b */ /* 0x000fc40003f24000 */
[----:B------:R-:W-:-:S03]  /*0350*/  FSETP.NAN.AND P6, PT, R10, R10, PT ;  /* 0x0000000a0a00720b */ /* 0x000fc60003fc8000 */
[----:B------:R-:W-:Y:S01]  /*0360*/  @!P3 SEL R11, R11, R19, P2 ;  /* 0x000000130b0bb207 */ /* 0x000fe20001000000 */
[----:B------:R-:W-:Y:S01]  /*0370*/  IMAD.SHL.U32 R19, R0, 0x10, RZ ;  /* 0x0000001000137824 */ /* 0x000fe200078e00ff */
[C---:B------:R-:W-:Y:S02]  /*0380*/  FSETP.NAN.AND P2, PT, R9.reuse, R9, PT ;  /* 0x000000090900720b */ /* 0x040fe40003f48000 */
[----:B------:R-:W-:Y:S01]  /*0390*/  @!P4 SEL R10, R10, R18, P6 ;  /* 0x000000120a0ac207 */ /* 0x000fe20003000000 */
[----:B------:R-:W-:Y:S01]  /*03a0*/  IMAD.SHL.U32 R18, R0, 0x8, RZ ;  /* 0x0000000800127824 */ /* 0x000fe200078e00ff */
[----:B------:R-:W-:Y:S02]  /*03b0*/  @!P5 SEL R9, R9, R17, P2 ;  /* 0x000000110909d207 */ /* 0x000fe40001000000 */
[----:B---3--:R-:W-:Y:S02]  /*03c0*/  FSETP.NAN.AND P6, PT, R7, R7, PT ;  /* 0x000000070700720b */ /* 0x008fe40003fc8000 */
[----:B------:R-:W-:-:S02]  /*03d0*/  FSETP.NAN.AND P2, PT, R8, R8, PT ;  /* 0x000000080800720b */ /* 0x000fc40003f48000 */
[----:B------:R-:W-:Y:S02]  /*03e0*/  SEL R17, RZ, 0x1, !P5 ;  /* 0x00000001ff117807 */ /* 0x000fe40006800000 */
[----:B------:R-:W-:Y:S02]  /*03f0*/  @!P1 SEL R8, R8, R16, P2 ;  /* 0x0000001008089207 */ /* 0x000fe40001000000 */
[----:B------:R-:W-:Y:S02]  /*0400*/  FSETP.NAN.AND P2, PT, R6, R6, PT ;  /* 0x000000060600720b */ /* 0x000fe40003f48000 */
[----:B------:R-:W-:Y:S02]  /*0410*/  SEL R16, RZ, 0x1, !P1 ;  /* 0x00000001ff107807 */ /* 0x000fe40004800000 */
[----:B------:R-:W-:Y:S02]  /*0420*/  FSETP.GEU.AND P1, PT, R11, R7, PT ;  /* 0x000000070b00720b */ /* 0x000fe40003f2e000 */
[----:B------:R-:W-:-:S02]  /*0430*/  FSETP.NAN.AND P5, PT, R5, R5, PT ;  /* 0x000000050500720b */ /* 0x000fc40003fa8000 */
[----:B------:R-:W-:Y:S02]  /*0440*/  @!P6 SEL R7, R7, R11, !P1 ;  /* 0x0000000b0707e207 */ /* 0x000fe40004800000 */
[----:B------:R-:W-:Y:S02]  /*0450*/  SEL R11, RZ, 0x1, !P4 ;  /* 0x00000001ff0b7807 */ /* 0x000fe40006000000 */
[----:B------:R-:W-:Y:S02]  /*0460*/  FSETP.GEU.AND P4, PT, R10, R6, PT ;  /* 0x000000060a00720b */ /* 0x000fe40003f8e000 */
[----:B------:R-:W-:Y:S02]  /*0470*/  FSETP.NAN.AND P6, PT, R4, R4, PT ;  /* 0x000000040400720b */ /* 0x000fe40003fc8000 */
[----:B------:R-:W-:Y:S01]  /*0480*/  @!P2 SEL R6, R6, R10, !P4 ;  /* 0x0000000a0606a207 */ /* 0x000fe20006000000 */
[----:B------:R-:W-:Y:S01]  /*0490*/  IMAD.SHL.U32 R10, R0, 0x20, RZ ;  /* 0x00000020000a7824 */ /* 0x000fe200078e00ff */
[----:B------:R-:W-:-:S02]  /*04a0*/  FSETP.GEU.AND P2, PT, R9, R5, PT ;  /* 0x000000050900720b */ /* 0x000fc40003f4e000 */
[----:B------:R-:W-:Y:S02]  /*04b0*/  SEL R11, R11, 0x2, P4 ;  /* 0x000000020b0b7807 */ /* 0x000fe40002000000 */
[----:B------:R-:W-:Y:S02]  /*04c0*/  @!P5 SEL R5, R5, R9, !P2 ;  /* 0x000000090505d207 */ /* 0x000fe40005000000 */
[----:B------:R-:W-:Y:S02]  /*04d0*/  FSETP.GEU.AND P5, PT, R8, R4, PT ;  /* 0x000000040800720b */ /* 0x000fe40003fae000 */
[----:B------:R-:W-:Y:S02]  /*04e0*/  SHF.R.U32.HI R9, RZ, 0x1, R0 ;  /* 0x00000001ff097819 */ /* 0x000fe40000011600 */
[----:B------:R-:W-:Y:S02]  /*04f0*/  @!P6 SEL R4, R4, R8, !P5 ;  /* 0x000000080404e207 */ /* 0x000fe40006800000 */
[----:B----4-:R-:W-:-:S02]  /*0500*/  FSETP.NAN.AND P6, PT, R12, R12, PT ;  /* 0x0000000c0c00720b */ /* 0x010fc40003fc8000 */
[----:B------:R-:W-:Y:S02]  /*0510*/  SEL R8, RZ, 0x1, !P3 ;  /* 0x00000001ff087807 */ /* 0x000fe40005800000 */
[----:B------:R-:W-:Y:S02]  /*0520*/  FSETP.GEU.AND P3, PT, R4, R12, PT ;  /* 0x0000000c0400720b */ /* 0x000fe40003f6e000 */
[----:B------:R-:W-:Y:S02]  /*0530*/  SEL R16, R16, 0x2, P5 ;  /* 0x0000000210107807 */ /* 0x000fe40002800000 */
[----:B------:R-:W-:Y:S02]  /*0540*/  FSETP.NAN.AND P4, PT, R14, R14, PT ;  /* 0x0000000e0e00720b */ /* 0x000fe40003f88000 */
[----:B------:R-:W-:Y:S02]  /*0550*/  SEL R8, R8, 0x2, P1 ;  /* 0x0000000208087807 */ /* 0x000fe40000800000 */
[----:B------:R-:W-:-:S02]  /*0560*/  SEL R16, R16, 0x3, P3 ;  /* 0x0000000310107807 */ /* 0x000fc40001800000 */
[----:B------:R-:W-:Y:S02]  /*0570*/  @!P6 SEL R12, R12, R4, !P3 ;  /* 0x000000040c0ce207 */ /* 0x000fe40005800000 */
[----:B------:R-:W-:Y:S02]  /*0580*/  FSETP.NAN.AND P1, PT, R13, R13, PT ;  /* 0x0000000d0d00720b */ /* 0x000fe40003f28000 */
[----:B------:R-:W-:Y:S02]  /*0590*/  FSETP.NAN.AND P3, PT, R15, R15, PT ;  /* 0x0000000f0f00720b */ /* 0x000fe40003f68000 */
[----:B------:R-:W-:Y:S02]  /*05a0*/  SGXT.U32 R9, R9, 0x6 ;  /* 0x000000060909781a */ /* 0x000fe40000000000 */
[----:B------:R-:W-:Y:S02]  /*05b0*/  LOP3.LUT R10, R10, 0x1e0, RZ, 0xc0, !PT ;  /* 0x000001e00a0a7812 */ /* 0x000fe400078ec0ff */
[----:B------:R-:W-:-:S02]  /*05c0*/  LOP3.LUT R0, R18, 0x3f0, RZ, 0xc0, !PT ;  /* 0x000003f012007812 */ /* 0x000fc400078ec0ff */
[----:B------:R-:W-:Y:S02]  /*05d0*/  LOP3.LUT R19, R19, 0x7f0, RZ, 0xc0, !PT ;  /* 0x000007f013137812 */ /* 0x000fe400078ec0ff */
[----:B------:R-:W-:Y:S02]  /*05e0*/  LOP3.LUT R2, R2, R9, RZ, 0xfc, !PT ;  /* 0x0000000902027212 */ /* 0x000fe400078efcff */
[C---:B------:R-:W-:Y:S02]  /*05f0*/  LOP3.LUT R4, R10.reuse, R21, RZ, 0xfc, !PT ;  /* 0x000000150a047212 */ /* 0x040fe400078efcff */
[----:B------:R-:W-:Y:S02]  /*0600*/  LEA R9, R10, UR4, 0x1 ;  /* 0x000000040a097c11 */ /* 0x000fe4000f8e08ff */
[----:B------:R-:W-:Y:S02]  /*0610*/  SEL R17, R17, 0x2, P2 ;  /* 0x0000000211117807 */ /* 0x000fe40001000000 */
[----:B------:R-:W-:Y:S01]  /*0620*/  FSETP.GEU.AND P6, PT, R6, R14, PT ;  /* 0x0000000e0600720b */ /* 0x000fe20003fce000 */
[----:B------:R-:W-:Y:S01]  /*0630*/  IMAD R9, R4, 0x4, R9 ;  /* 0x0000000404097824 */ /* 0x000fe200078e0209 */
[----:B------:R-:W-:-:S02]  /*0640*/  FSETP.GEU.AND P5, PT, R5, R13, PT ;  /* 0x0000000d0500720b */ /* 0x000fc40003fae000 */
[----:B------:R-:W-:Y:S02]  /*0650*/  FSETP.GEU.AND P2, PT, R7, R15, PT ;  /* 0x0000000f0700720b */ /* 0x000fe40003f4e000 */
[----:B------:R-:W-:Y:S01]  /*0660*/  IADD3 R0, R19, UR4, R0 ;  /* 0x0000000413007c10 */ /* 0x000fe2000fffe000 */
[----:B------:R-:W-:Y:S01]  /*0670*/  ULDC.64 UR4, c[0x0][0x218] ;  /* 0x0000860000047ab9 */ /* 0x000fe20000000a00 */
[----:B------:R-:W-:Y:S02]  /*0680*/  @!P4 SEL R14, R14, R6, !P6 ;  /* 0x000000060e0ec207 */ /* 0x000fe40007000000 */
[----:B------:R-:W-:Y:S02]  /*0690*/  SEL R17, R17, 0x3, P5 ;  /* 0x0000000311117807 */ /* 0x000fe40002800000 */
[----:B------:R-:W-:Y:S02]  /*06a0*/  SEL R11, R11, 0x3, P6 ;  /* 0x000000030b0b7807 */ /* 0x000fe40003000000 */
[----:B------:R-:W-:-:S02]  /*06b0*/  SEL R8, R8, 0x3, P2 ;  /* 0x0000000308087807 */ /* 0x000fc40001000000 */
[----:B------:R-:W-:Y:S02]  /*06c0*/  IADD3 R4, P4, R3, UR4, RZ ;  /* 0x0000000403047c10 */ /* 0x000fe4000ff9e0ff */
[----:B------:R-:W-:Y:S02]  /*06d0*/  @!P1 SEL R13, R13, R5, !P5 ;  /* 0x000000050d0d9207 */ /* 0x000fe40006800000 */
[----:B------:R-:W-:Y:S02]  /*06e0*/  @!P3 SEL R15, R15, R7, !P2 ;  /* 0x000000070f0fb207 */ /* 0x000fe40005000000 */
[----:B------:R-:W-:Y:S02]  /*06f0*/  PRMT R17, R16, 0x3340, R17 ;  /* 0x0000334010117816 */ /* 0x000fe40000000011 */
[----:B------:R-:W-:Y:S02]  /*0700*/  PRMT R8, R11, 0x3340, R8 ;  /* 0x000033400b087816 */ /* 0x000fe40000000008 */
[----:B------:R-:W-:-:S02]  /*0710*/  LEA.HI.X.SX32 R5, R3, UR5, 0x1, P4 ;  /* 0x0000000503057c11 */ /* 0x000fc4000a0f0eff */
[----:B------:R-:W-:Y:S02]  /*0720*/  FSETP.GEU.AND P5, PT, R12, RZ, PT ;  /* 0x000000ff0c00720b */ /* 0x000fe40003fae000 */
[----:B------:R-:W-:Y:S02]  /*0730*/  FSETP.GEU.AND P4, PT, R13, RZ, PT ;  /* 0x000000ff0d00720b */ /* 0x000fe40003f8e000 */
[----:B------:R-:W-:Y:S02]  /*0740*/  FSETP.GEU.AND P3, PT, R14, RZ, PT ;  /* 0x000000ff0e00720b */ /* 0x000fe40003f6e000 */
[----:B------:R-:W-:Y:S02]  /*0750*/  FSETP.GEU.AND P2, PT, R15, RZ, PT ;  /* 0x000000ff0f00720b */ /* 0x000fe40003f4e000 */
[----:B------:R-:W-:Y:S02]  /*0760*/  PRMT R17, R17, 0x5410, R8 ;  /* 0x0000541011117816 */ /* 0x000fe40000000008 */
[----:B------:R-:W-:-:S02]  /*0770*/  FSEL R12, R12, RZ, P5 ;  /* 0x000000ff0c0c7208 */ /* 0x000fc40002800000 */
[----:B------:R-:W-:Y:S01]  /*0780*/  FSEL R6, R13, RZ, P4 ;  /* 0x000000ff0d067208 */ /* 0x000fe20002000000 */
[----:B------:R1:W-:Y:S01]  /*0790*/  @P0 STG.E desc[UR6][R4.64], R17 ;  /* 0x0000001104000986 */ /* 0x0003e2000c101906 */
[----:B------:R-:W-:Y:S02]  /*07a0*/  FSEL R14, R14, RZ, P3 ;  /* 0x000000ff0e0e7208 */ /* 0x000fe40001800000 */
[----:B------:R-:W-:Y:S01]  /*07b0*/  FSEL R8, R15, RZ, P2 ;  /* 0x000000ff0f087208 */ /* 0x000fe20001000000 */
[----:B------:R1:W-:Y:S01]  /*07c0*/  STS [R9], R12 ;  /* 0x0000000c09007388 */ /* 0x0003e20000000800 */
[----:B------:R-:W-:-:S03]  /*07d0*/  ISETP.GE.AND P1, PT, R2, 0x40, PT ;  /* 0x000000400200780c */ /* 0x000fc60003f26270 */
[----:B------:R1:W-:Y:S01]  /*07e0*/  STS [R9+0x30], R6 ;  /* 0x0000300609007388 */ /* 0x0003e20000000800 */
[----:B------:R-:W-:-:S03]  /*07f0*/  ISETP.LT.AND P1, PT, R22, 0x310, !P1 ;  /* 0x000003101600780c */ /* 0x000fc60004f21270 */
[----:B------:R1:W-:Y:S04]  /*0800*/  STS [R9+0x60], R14 ;  /* 0x0000600e09007388 */ /* 0x0003e80000000800 */
[----:B------:R1:W-:Y:S01]  /*0810*/  STS [R9+0x90], R8 ;  /* 0x0000900809007388 */ /* 0x0003e20000000800 */
[----:B------:R-:W-:Y:S06]  /*0820*/  BAR.SYNC.DEFER_BLOCKING 0x0 ;  /* 0x0000000000007b1d */ /* 0x000fec0000010000 */
[----:B-1----:R-:W-:Y:S05]  /*0830*/  @!P1 EXIT ;  /* 0x000000000000994d */ /* 0x002fea0003800000 */
[----:B------:R-:W0:Y:S01]  /*0840*/  LDS.128 R4, [R0] ;  /* 0x0000000000047984 */ /* 0x000e220000000c00 */
[----:B------:R-:W-:Y:S01]  /*0850*/  IMAD.HI R3, R22, 0x5397829d, RZ ;  /* 0x5397829d16037827 */ /* 0x000fe200078e02ff */
[----:B------:R-:W1:Y:S04]  /*0860*/  LDC.64 R8, c[0x0][0x220] ;  /* 0x00008800ff087b82 */ /* 0x000e680000000a00 */
[----:B------:R-:W-:-:S04]  /*0870*/  SHF.R.U32.HI R10, RZ, 0x1f, R3 ;  /* 0x0000001fff0a7819 */ /* 0x000fc80000011603 */
[----:B------:R-:W-:-:S05]  /*0880*/  LEA.HI.SX32 R3, R3, R10, 0x1a ;  /* 0x0000000a03037211 */ /* 0x000fca00078fd2ff */
[----:B------:R-:W-:-:S04]  /*0890*/  IMAD R11, R3, -0xc4, R22 ;  /* 0xffffff3c030b7824 */ /* 0x000fc800078e0216 */
[----:B------:R-:W-:-:S04]  /*08a0*/  IMAD R2, R2, 0xc4, R11 ;  /* 0x000000c402027824 */ /* 0x000fc800078e020b */
[----:B------:R-:W-:-:S04]  /*08b0*/  IMAD R3, R3, 0x3100, R2 ;  /* 0x0000310003037824 */ /* 0x000fc800078e0202 */
[----:B-1----:R-:W-:-:S05]  /*08c0*/  IMAD.WIDE R2, R3, 0x4, R8 ;  /* 0x0000000403027825 */ /* 0x002fca00078e0208 */
[----:B0-----:R-:W-:Y:S01]  /*08d0*/  STG.E.128 desc[UR6][R2.64], R4 ;  /* 0x0000000402007986 */ /* 0x001fe2000c101d06 */
[----:B------:R-:W-:Y:S05]  /*08e0*/  EXIT ;  /* 0x000000000000794d */ /* 0x000fea0003800000 */
.L_x_0:
[----:B------:R-:W-:-:S00]  /*08f0*/  BRA `(.L_x_0) ;  /* 0xfffffffc00fc7947 */ /* 0x000fc0000383ffff */
[----:B------:R-:W-:-:S00]  /*0900*/  NOP ;  /* 0x0000000000007918 */ /* 0x000fc00000000000 */
[----:B------:R-:W-:-:S00]  /*0910*/  NOP ;  /* 0x0000000000007918 */ /* 0x000fc00000000000 */
[----:B------:R-:W-:-:S00]  /*0920*/  NOP ;  /* 0x0000000000007918 */ /* 0x000fc00000000000 */
[----:B------:R-:W-:-:S00]  /*0930*/  NOP ;  /* 0x0000000000007918 */ /* 0x000fc00000000000 */
[----:B------:R-:W-:-:S00]  /*0940*/  NOP ;  /* 0x0000000000007918 */ /* 0x000fc00000000000 */
[----:B------:R-:W-:-:S00]  /*0950*/  NOP ;  /* 0x0000000000007918 */ /* 0x000fc00000000000 */
[----:B------:R-:W-:-:S00]  /*0960*/  NOP ;  /* 0x0000000000007918 */ /* 0x000fc00000000000 */
[----:B------:R-:W-:-:S00]  /*0970*/  NOP ;  /* 0x0000000000007918 */ /* 0x000fc00000000000 */
.L_x_1:


//--------------------- .nv.shared.triton_poi_fused_max_pool2d_with_indices_relu_7 --------------------------
	.section	.nv.shared.triton_poi_fused_max_pool2d_with_indices_relu_7,"aw",@nobits
	.sectionflags	@""
	.align	16
	.zero		1024


//--------------------- .nv.constant0.triton_poi_fused_max_pool2d_with_indices_relu_7 --------------------------
	.section	.nv.constant0.triton_poi_fused_max_pool2d_with_indices_relu_7,"a",@progbits
	.sectionflags	@""
	.align	4
.nv.constant0.triton_poi_fused_max_pool2d_with_indices_relu_7:
	.zero		560
